	.headerflags	@"EF_CUDA_TEXMODE_UNIFIED EF_CUDA_64BIT_ADDRESS EF_CUDA_ACCELERATORS EF_CUDA_SM90 EF_CUDA_VIRTUAL_SM(EF_CUDA_SM90)"
	.elftype	@"ET_EXEC"


//--------------------- .nv.info                  --------------------------
	.section	.nv.info,"",@"SHT_CUDA_INFO"
	.align	4


	//----- nvinfo : EIATTR_REGCOUNT
	.align		4
        /*0000*/ 	.byte	0x04, 0x2f
        /*0002*/ 	.short	(.L_3 - .L_2)
	.align		4
.L_2:
        /*0004*/ 	.word	index@(triton_poi_fused__native_batch_norm_legit_no_training_reflection_pad2d_5)
        /*0008*/ 	.word	0x00000018


	//----- nvinfo : EIATTR_MIN_STACK_SIZE
	.align		4
.L_3:
        /*000c*/ 	.byte	0x04, 0x12
        /*000e*/ 	.short	(.L_5 - .L_4)
	.align		4
.L_4:
        /*0010*/ 	.word	index@(triton_poi_fused__native_batch_norm_legit_no_training_reflection_pad2d_5)
        /*0014*/ 	.word	0x00000000


	//----- nvinfo : EIATTR_FRAME_SIZE
	.align		4
.L_5:
        /*0018*/ 	.byte	0x04, 0x11
        /*001a*/ 	.short	(.L_7 - .L_6)
	.align		4
.L_6:
        /*001c*/ 	.word	index@(triton_poi_fused__native_batch_norm_legit_no_training_reflection_pad2d_5)
        /*0020*/ 	.word	0x00000000


	//----- nvinfo : EIATTR_MIN_STACK_SIZE
	.align		4
.L_7:
        /*0024*/ 	.byte	0x04, 0x12
        /*0026*/ 	.short	(.L_9 - .L_8)
	.align		4
.L_8:
        /*0028*/ 	.word	index@(triton_poi_fused__native_batch_norm_legit_no_training_reflection_pad2d_5)
        /*002c*/ 	.word	0x00000000
.L_9:


//--------------------- .nv.info.triton_poi_fused__native_batch_norm_legit_no_training_reflection_pad2d_5 --------------------------
	.section	.nv.info.triton_poi_fused__native_batch_norm_legit_no_training_reflection_pad2d_5,"",@"SHT_CUDA_INFO"
	.sectionflags	@""
	.align	4


	//----- nvinfo : EIATTR_CUDA_API_VERSION
	.align		4
        /*0000*/ 	.byte	0x04, 0x37
        /*0002*/ 	.short	(.L_11 - .L_10)
.L_10:
        /*0004*/ 	.word	0x0000007c


	//----- nvinfo : EIATTR_KPARAM_INFO
	.align		4
.L_11:
        /*0008*/ 	.byte	0x04, 0x17
        /*000a*/ 	.short	(.L_13 - .L_12)
.L_12:
        /*000c*/ 	.word	0x00000000
        /*0010*/ 	.short	0x0006
        /*0012*/ 	.short	0x0030
        /*0014*/ 	.byte	0x00, 0xf0, 0x11, 0x00


	//----- nvinfo : EIATTR_KPARAM_INFO
	.align		4
.L_13:
        /*0018*/ 	.byte	0x04, 0x17
        /*001a*/ 	.short	(.L_15 - .L_14)
.L_14:
        /*001c*/ 	.word	0x00000000
        /*0020*/ 	.short	0x0005
        /*0022*/ 	.short	0x0028
        /*0024*/ 	.byte	0x00, 0xf4, 0x21, 0x00


	//----- nvinfo : EIATTR_KPARAM_INFO
	.align		4
.L_15:
        /*0028*/ 	.byte	0x04, 0x17
        /*002a*/ 	.short	(.L_17 - .L_16)
.L_16:
        /*002c*/ 	.word	0x00000000
        /*0030*/ 	.short	0x0004
        /*0032*/ 	.short	0x0020
        /*0034*/ 	.byte	0x00, 0xf4, 0x21, 0x00


	//----- nvinfo : EIATTR_KPARAM_INFO
	.align		4
.L_17:
        /*0038*/ 	.byte	0x04, 0x17
        /*003a*/ 	.short	(.L_19 - .L_18)
.L_18:
        /*003c*/ 	.word	0x00000000
        /*0040*/ 	.short	0x0003
        /*0042*/ 	.short	0x0018
        /*0044*/ 	.byte	0x00, 0xf4, 0x21, 0x00


	//----- nvinfo : EIATTR_KPARAM_INFO
	.align		4
.L_19:
        /*0048*/ 	.byte	0x04, 0x17
        /*004a*/ 	.short	(.L_21 - .L_20)
.L_20:
        /*004c*/ 	.word	0x00000000
        /*0050*/ 	.short	0x0002
        /*0052*/ 	.short	0x0010
        /*0054*/ 	.byte	0x00, 0xf4, 0x21, 0x00


	//----- nvinfo : EIATTR_KPARAM_INFO
	.align		4
.L_21:
        /*0058*/ 	.byte	0x04, 0x17
        /*005a*/ 	.short	(.L_23 - .L_22)
.L_22:
        /*005c*/ 	.word	0x00000000
        /*0060*/ 	.short	0x0001
        /*0062*/ 	.short	0x0008
        /*0064*/ 	.byte	0x00, 0xf4, 0x21, 0x00


	//----- nvinfo : EIATTR_KPARAM_INFO
	.align		4
.L_23:
        /*0068*/ 	.byte	0x04, 0x17
        /*006a*/ 	.short	(.L_25 - .L_24)
.L_24:
        /*006c*/ 	.word	0x00000000
        /*0070*/ 	.short	0x0000
        /*0072*/ 	.short	0x0000
        /*0074*/ 	.byte	0x00, 0xf4, 0x21, 0x00


	//----- nvinfo : EIATTR_SPARSE_MMA_MASK
	.align		4
.L_25:
        /*0078*/ 	.byte	0x03, 0x50
        /*007a*/ 	.short	0x0000


	//----- nvinfo : EIATTR_MAXREG_COUNT
	.align		4
        /*007c*/ 	.byte	0x03, 0x1b
        /*007e*/ 	.short	0x00ff


	//----- nvinfo : EIATTR_EXIT_INSTR_OFFSETS
	.align		4
        /*0080*/ 	.byte	0x04, 0x1c
        /*0082*/ 	.short	(.L_27 - .L_26)


	//   ....[0]....
.L_26:
        /*0084*/ 	.word	0x00000670


	//   ....[1]....
        /*0088*/ 	.word	0x00000690


	//----- nvinfo : EIATTR_REQNTID
	.align		4
.L_27:
        /*008c*/ 	.byte	0x04, 0x10
        /*008e*/ 	.short	(.L_29 - .L_28)
.L_28:
        /*0090*/ 	.word	0x00000080
        /*0094*/ 	.word	0x00000001
        /*0098*/ 	.word	0x00000001


	//----- nvinfo : EIATTR_CBANK_PARAM_SIZE
	.align		4
.L_29:
        /*009c*/ 	.byte	0x03, 0x19
        /*009e*/ 	.short	0x0034


	//----- nvinfo : EIATTR_PARAM_CBANK
	.align		4
        /*00a0*/ 	.byte	0x04, 0x0a
        /*00a2*/ 	.short	(.L_31 - .L_30)
	.align		4
.L_30:
        /*00a4*/ 	.word	index@(.nv.constant0.triton_poi_fused__native_batch_norm_legit_no_training_reflection_pad2d_5)
        /*00a8*/ 	.short	0x0210
        /*00aa*/ 	.short	0x0034


	//----- nvinfo : EIATTR_SW_WAR
	.align		4
.L_31:
        /*00ac*/ 	.byte	0x04, 0x36
        /*00ae*/ 	.short	(.L_33 - .L_32)
.L_32:
        /*00b0*/ 	.word	0x00000008
.L_33:


//--------------------- .nv.callgraph             --------------------------
	.section	.nv.callgraph,"",@"SHT_CUDA_CALLGRAPH"
	.align	4
	.sectionentsize	8
	.align		4
        /*0000*/ 	.word	0x00000000
	.align		4
        /*0004*/ 	.word	0xffffffff
	.align		4
        /*0008*/ 	.word	0x00000000
	.align		4
        /*000c*/ 	.word	0xfffffffe
	.align		4
        /*0010*/ 	.word	0x00000000
	.align		4
        /*0014*/ 	.word	0xfffffffd
	.align		4
        /*0018*/ 	.word	0x00000000
	.align		4
        /*001c*/ 	.word	0xfffffffc


//--------------------- .nv.constant4             --------------------------
	.section	.nv.constant4,"a",@progbits
	.align	8
	.align		8
.nv.constant4:
        /*0000*/ 	.dword	_$_str
	.align		8
        /*0008*/ 	.dword	_$_str_$_2


//--------------------- .text.triton_poi_fused__native_batch_norm_legit_no_training_reflection_pad2d_5 --------------------------
	.section	.text.triton_poi_fused__native_batch_norm_legit_no_training_reflection_pad2d_5,"ax",@progbits
	.align	128
        .global         triton_poi_fused__native_batch_norm_legit_no_training_reflection_pad2d_5
        .type           triton_poi_fused__native_batch_norm_legit_no_training_reflection_pad2d_5,@function
        .size           triton_poi_fused__native_batch_norm_legit_no_training_reflection_pad2d_5,(.L_x_1 - triton_poi_fused__native_batch_norm_legit_no_training_reflection_pad2d_5)
        .other          triton_poi_fused__native_batch_norm_legit_no_training_reflection_pad2d_5,@"STO_CUDA_ENTRY STV_DEFAULT"
triton_poi_fused__native_batch_norm_legit_no_training_reflection_pad2d_5:
.text.triton_poi_fused__native_batch_norm_legit_no_training_reflection_pad2d_5:
[----:B------:R-:W0:Y:S01]  /*0000*/  LDC R1, c[0x0][0x28] ;  /* 0x00000a00ff017b82 */ /* 0x000e220000000800 */
[----:B------:R-:W1:Y:S07]  /*0010*/  S2R R0, SR_TID.X ;  /* 0x0000000000007919 */ /* 0x000e6e0000002100 */
[----:B------:R-:W2:Y:S01]  /*0020*/  LDC.64 R4, c[0x0][0x220] ;  /* 0x00008800ff047b82 */ /* 0x000ea20000000a00 */
[----:B------:R-:W-:Y:S01]  /*0030*/  CS2R R8, SRZ ;  /* 0x0000000000087805 */ /* 0x000fe2000001ff00 */
[----:B------:R-:W-:Y:S01]  /*0040*/  ULDC.64 UR4, c[0x0][0x208] ;  /* 0x0000820000047ab9 */ /* 0x000fe20000000a00 */
[----:B------:R-:W3:Y:S05]  /*0050*/  S2R R3, SR_CTAID.X ;  /* 0x0000000000037919 */ /* 0x000eea0000002500 */
[----:B------:R-:W4:Y:S01]  /*0060*/  LDC.64 R14, c[0x0][0x218] ;  /* 0x00008600ff0e7b82 */ /* 0x000f220000000a00 */
[----:B-1----:R-:W-:-:S04]  /*0070*/  SHF.L.U32 R0, R0, 0x1, RZ ;  /* 0x0000000100007819 */ /* 0x002fc800000006ff */
[----:B------:R-:W-:-:S05]  /*0080*/  LOP3.LUT R0, R0, 0xfe, RZ, 0xc0, !PT ;  /* 0x000000fe00007812 */ /* 0x000fca00078ec0ff */
[----:B---3--:R-:W-:-:S04]  /*0090*/  IMAD R0, R3, 0x100, R0 ;  /* 0x0000010003007824 */ /* 0x008fc800078e0200 */
[C---:B------:R-:W-:Y:S01]  /*00a0*/  IMAD.HI R2, R0.reuse, 0x38e38e39, RZ ;  /* 0x38e38e3900027827 */ /* 0x040fe200078e02ff */
[----:B------:R-:W-:-:S03]  /*00b0*/  ISETP.GE.AND P4, PT, R0, 0x240, PT ;  /* 0x000002400000780c */ /* 0x000fc60003f86270 */
[----:B------:R-:W-:Y:S01]  /*00c0*/  IMAD.HI R6, R0, 0x2aaaaaab, RZ ;  /* 0x2aaaaaab00067827 */ /* 0x000fe200078e02ff */
[----:B------:R-:W-:-:S04]  /*00d0*/  SHF.R.U32.HI R3, RZ, 0x1f, R2 ;  /* 0x0000001fff037819 */ /* 0x000fc80000011602 */
[----:B------:R-:W-:Y:S02]  /*00e0*/  LEA.HI.SX32 R2, R2, R3, 0x1d ;  /* 0x0000000302027211 */ /* 0x000fe400078feaff */
[----:B------:R-:W-:Y:S02]  /*00f0*/  LEA.HI R6, R6, R6, RZ, 0x1 ;  /* 0x0000000606067211 */ /* 0x000fe400078f08ff */
[----:B------:R-:W-:-:S03]  /*0100*/  LEA.HI R3, R2, R2, RZ, 0x2 ;  /* 0x0000000202037211 */ /* 0x000fc600078f10ff */
[----:B------:R-:W-:Y:S01]  /*0110*/  IMAD.HI R11, R6, 0x2aaaaaab, RZ ;  /* 0x2aaaaaab060b7827 */ /* 0x000fe200078e02ff */
[----:B------:R-:W-:Y:S02]  /*0120*/  LOP3.LUT R13, R3, 0xfffffffc, RZ, 0xc0, !PT ;  /* 0xfffffffc030d7812 */ /* 0x000fe400078ec0ff */
[----:B------:R-:W-:-:S03]  /*0130*/  IADD3 R3, R0, 0x1, RZ ;  /* 0x0000000100037810 */ /* 0x000fc60007ffe0ff */
[----:B------:R-:W-:Y:S02]  /*0140*/  IMAD.IADD R13, R2, 0x1, -R13 ;  /* 0x00000001020d7824 */ /* 0x000fe400078e0a0d */
[----:B------:R-:W-:Y:S01]  /*0150*/  IMAD.HI R7, R3, 0x2aaaaaab, RZ ;  /* 0x2aaaaaab03077827 */ /* 0x000fe200078e02ff */
[----:B------:R-:W-:-:S03]  /*0160*/  LEA.HI R11, R11, R11, RZ, 0x1 ;  /* 0x0000000b0b0b7211 */ /* 0x000fc600078f08ff */
[----:B--2---:R-:W-:Y:S01]  /*0170*/  IMAD.WIDE R4, R13, 0x4, R4 ;  /* 0x000000040d047825 */ /* 0x004fe200078e0204 */
[----:B------:R-:W-:-:S03]  /*0180*/  LEA.HI R10, R7, R7, RZ, 0x1 ;  /* 0x00000007070a7211 */ /* 0x000fc600078f08ff */
[----:B------:R-:W-:Y:S01]  /*0190*/  IMAD R7, R6, 0x6, RZ ;  /* 0x0000000606077824 */ /* 0x000fe200078e02ff */
[----:B------:R-:W2:Y:S01]  /*01a0*/  @!P4 LDG.E.EL R8, desc[UR4][R4.64] ;  /* 0x000000040408c981 */ /* 0x000ea2000c2e1900 */
[----:B------:R-:W-:Y:S02]  /*01b0*/  IMAD R10, R10, 0x6, RZ ;  /* 0x000000060a0a7824 */ /* 0x000fe400078e02ff */
[----:B------:R-:W-:Y:S01]  /*01c0*/  IMAD R11, R11, 0x6, RZ ;  /* 0x000000060b0b7824 */ /* 0x000fe200078e02ff */
[----:B------:R1:W3:Y:S01]  /*01d0*/  @!P4 LDG.E.EL R9, desc[UR4][R4.64] ;  /* 0x000000040409c981 */ /* 0x0002e2000c2e1900 */
[----:B------:R-:W-:Y:S01]  /*01e0*/  LOP3.LUT R7, RZ, R7, RZ, 0x33, !PT ;  /* 0x00000007ff077212 */ /* 0x000fe200078e33ff */
[----:B----4-:R-:W-:Y:S01]  /*01f0*/  IMAD.WIDE R20, R13, 0x4, R14 ;  /* 0x000000040d147825 */ /* 0x010fe200078e020e */
[----:B------:R-:W-:Y:S02]  /*0200*/  LOP3.LUT R10, RZ, R10, RZ, 0x33, !PT ;  /* 0x0000000aff0a7212 */ /* 0x000fe400078e33ff */
[----:B------:R-:W-:-:S02]  /*0210*/  CS2R R14, SRZ ;  /* 0x00000000000e7805 */ /* 0x000fc4000001ff00 */
[----:B------:R-:W-:Y:S02]  /*0220*/  LOP3.LUT R11, RZ, R11, RZ, 0x33, !PT ;  /* 0x0000000bff0b7212 */ /* 0x000fe400078e33ff */
[----:B------:R-:W-:Y:S01]  /*0230*/  IADD3 R7, R0, R7, RZ ;  /* 0x0000000700077210 */ /* 0x000fe20007ffe0ff */
[----:B------:R-:W-:Y:S01]  /*0240*/  IMAD.IADD R10, R3, 0x1, R10 ;  /* 0x00000001030a7824 */ /* 0x000fe200078e020a */
[----:B------:R-:W-:Y:S01]  /*0250*/  IADD3 R6, R6, R11, RZ ;  /* 0x0000000b06067210 */ /* 0x000fe20007ffe0ff */
[----:B------:R-:W4:Y:S01]  /*0260*/  @!P4 LDG.E.EL R15, desc[UR4][R20.64] ;  /* 0x00000004140fc981 */ /* 0x000f22000c2e1900 */
[----:B------:R-:W-:Y:S02]  /*0270*/  IABS R3, R7 ;  /* 0x0000000700037213 */ /* 0x000fe40000000000 */
[----:B------:R-:W-:Y:S02]  /*0280*/  IABS R7, R10 ;  /* 0x0000000a00077213 */ /* 0x000fe40000000000 */
[----:B-1----:R-:W-:Y:S01]  /*0290*/  IABS R4, R6 ;  /* 0x0000000600047213 */ /* 0x002fe20000000000 */
[----:B------:R-:W1:Y:S01]  /*02a0*/  LDC.64 R10, c[0x0][0x210] ;  /* 0x00008400ff0a7b82 */ /* 0x000e620000000a00 */
[----:B------:R-:W-:Y:S01]  /*02b0*/  IADD3 R3, R3, -0x3, RZ ;  /* 0xfffffffd03037810 */ /* 0x000fe20007ffe0ff */
[----:B------:R-:W-:-:S02]  /*02c0*/  IMAD.MOV.U32 R6, RZ, RZ, R7 ;  /* 0x000000ffff067224 */ /* 0x000fc400078e0007 */
[----:B------:R-:W-:Y:S01]  /*02d0*/  IMAD.MOV.U32 R7, RZ, RZ, R4 ;  /* 0x000000ffff077224 */ /* 0x000fe200078e0004 */
[----:B------:R-:W-:Y:S02]  /*02e0*/  IABS R12, R3 ;  /* 0x00000003000c7213 */ /* 0x000fe40000000000 */
[----:B------:R-:W-:Y:S01]  /*02f0*/  IADD3 R6, R6, -0x3, RZ ;  /* 0xfffffffd06067810 */ /* 0x000fe20007ffe0ff */
[----:B------:R-:W5:Y:S01]  /*0300*/  LDC.64 R4, c[0x0][0x228] ;  /* 0x00008a00ff047b82 */ /* 0x000f620000000a00 */
[----:B------:R-:W-:Y:S01]  /*0310*/  IADD3 R3, R7, -0x3, RZ ;  /* 0xfffffffd07037810 */ /* 0x000fe20007ffe0ff */
[----:B------:R-:W-:Y:S01]  /*0320*/  IMAD.MOV.U32 R7, RZ, RZ, R12 ;  /* 0x000000ffff077224 */ /* 0x000fe200078e000c */
[----:B------:R-:W-:Y:S01]  /*0330*/  IABS R17, R6 ;  /* 0x0000000600117213 */ /* 0x000fe20000000000 */
[----:B------:R-:W-:Y:S01]  /*0340*/  IMAD.MOV.U32 R12, RZ, RZ, RZ ;  /* 0x000000ffff0c7224 */ /* 0x000fe200078e00ff */
[----:B------:R-:W-:Y:S02]  /*0350*/  LEA R6, R2, 0xf, 0x4 ;  /* 0x0000000f02067811 */ /* 0x000fe400078e20ff */
[----:B------:R-:W-:-:S02]  /*0360*/  IABS R19, R3 ;  /* 0x0000000300137213 */ /* 0x000fc40000000000 */
[----:B------:R-:W5:Y:S01]  /*0370*/  LDC.64 R2, c[0x0][0x230] ;  /* 0x00008c00ff027b82 */ /* 0x000f620000000a00 */
[----:B------:R-:W-:Y:S02]  /*0380*/  IADD3 R7, R6, -R7, RZ ;  /* 0x8000000706077210 */ /* 0x000fe40007ffe0ff */
[----:B------:R-:W-:-:S03]  /*0390*/  IADD3 R6, R6, -R17, RZ ;  /* 0x8000001106067210 */ /* 0x000fc60007ffe0ff */
[C---:B------:R-:W-:Y:S02]  /*03a0*/  IMAD R7, R19.reuse, -0x4, R7 ;  /* 0xfffffffc13077824 */ /* 0x040fe400078e0207 */
[----:B------:R-:W-:Y:S02]  /*03b0*/  IMAD R19, R19, -0x4, R6 ;  /* 0xfffffffc13137824 */ /* 0x000fe400078e0206 */
[----:B-1----:R-:W-:-:S04]  /*03c0*/  IMAD.WIDE R6, R7, 0x4, R10 ;  /* 0x0000000407067825 */ /* 0x002fc800078e020a */
[----:B------:R-:W-:Y:S01]  /*03d0*/  IMAD.WIDE R18, R19, 0x4, R10 ;  /* 0x0000000413127825 */ /* 0x000fe200078e020a */
[----:B------:R-:W-:-:S03]  /*03e0*/  CS2R R10, SRZ ;  /* 0x00000000000a7805 */ /* 0x000fc6000001ff00 */
[C---:B-----5:R-:W-:Y:S01]  /*03f0*/  IMAD.WIDE R4, R13.reuse, 0x4, R4 ;  /* 0x000000040d047825 */ /* 0x060fe200078e0204 */
[----:B------:R-:W4:Y:S03]  /*0400*/  @!P4 LDG.E.EL R12, desc[UR4][R18.64] ;  /* 0x00000004120cc981 */ /* 0x000f26000c2e1900 */
[----:B0-----:R-:W-:Y:S01]  /*0410*/  IMAD.WIDE R2, R13, 0x4, R2 ;  /* 0x000000040d027825 */ /* 0x001fe200078e0202 */
[----:B------:R-:W-:Y:S01]  /*0420*/  HFMA2.MMA R13, -RZ, RZ, 0, 0 ;  /* 0x00000000ff0d7435 */ /* 0x000fe200000001ff */
[----:B------:R-:W5:Y:S01]  /*0430*/  @!P4 LDG.E.EL R10, desc[UR4][R6.64] ;  /* 0x00000004060ac981 */ /* 0x000f62000c2e1900 */
[----:B------:R-:W-:-:S03]  /*0440*/  CS2R R16, SRZ ;  /* 0x0000000000107805 */ /* 0x000fc6000001ff00 */
[----:B------:R-:W5:Y:S04]  /*0450*/  @!P4 LDG.E.EL R11, desc[UR4][R20.64] ;  /* 0x00000004140bc981 */ /* 0x000f68000c2e1900 */
[----:B------:R-:W5:Y:S04]  /*0460*/  @!P4 LDG.E.EL R16, desc[UR4][R4.64] ;  /* 0x000000040410c981 */ /* 0x000f68000c2e1900 */
[----:B------:R0:W5:Y:S04]  /*0470*/  @!P4 LDG.E.EL R17, desc[UR4][R4.64] ;  /* 0x000000040411c981 */ /* 0x000168000c2e1900 */
[----:B------:R-:W5:Y:S04]  /*0480*/  @!P4 LDG.E.EL R13, desc[UR4][R2.64] ;  /* 0x00000004020dc981 */ /* 0x000f68000c2e1900 */
[----:B------:R1:W5:Y:S01]  /*0490*/  @!P4 LDG.E.EL R14, desc[UR4][R2.64] ;  /* 0x00000004020ec981 */ /* 0x000362000c2e1900 */
[----:B0-----:R-:W-:Y:S01]  /*04a0*/  MOV R4, 0x3e800000 ;  /* 0x3e80000000047802 */ /* 0x001fe20000000f00 */
[----:B-1----:R-:W0:Y:S02]  /*04b0*/  LDC.64 R2, c[0x0][0x238] ;  /* 0x00008e00ff027b82 */ /* 0x002e240000000a00 */
[----:B0-----:R-:W-:-:S04]  /*04c0*/  IMAD.WIDE R2, R0, 0x4, R2 ;  /* 0x0000000400027825 */ /* 0x001fc800078e0202 */
[----:B--2---:R-:W-:Y:S01]  /*04d0*/  FADD R8, R8, 9.9999997473787516356e-06 ;  /* 0x3727c5ac08087421 */ /* 0x004fe20000000000 */
[----:B---3--:R-:W-:-:S03]  /*04e0*/  FADD R9, R9, 9.9999997473787516356e-06 ;  /* 0x3727c5ac09097421 */ /* 0x008fc60000000000 */
[----:B------:R-:W0:Y:S08]  /*04f0*/  MUFU.SQRT R6, R8 ;  /* 0x0000000800067308 */ /* 0x000e300000002000 */
[----:B------:R-:W1:Y:S01]  /*0500*/  MUFU.SQRT R7, R9 ;  /* 0x0000000900077308 */ /* 0x000e620000002000 */
[C---:B0-----:R-:W-:Y:S02]  /*0510*/  FSETP.GT.AND P0, PT, R6.reuse, 8.50705917302346158658e+37, PT ;  /* 0x7e8000000600780b */ /* 0x041fe40003f04000 */
[----:B------:R-:W-:-:S02]  /*0520*/  FSETP.GEU.AND P2, PT, R6, 1.175494350822287508e-38, PT ;  /* 0x008000000600780b */ /* 0x000fc40003f4e000 */
[C---:B-1----:R-:W-:Y:S02]  /*0530*/  FSETP.GT.AND P1, PT, R7.reuse, 8.50705917302346158658e+37, PT ;  /* 0x7e8000000700780b */ /* 0x042fe40003f24000 */
[----:B------:R-:W-:-:S07]  /*0540*/  FSETP.GEU.AND P3, PT, R7, 1.175494350822287508e-38, PT ;  /* 0x008000000700780b */ /* 0x000fce0003f6e000 */
[----:B------:R-:W-:-:S04]  /*0550*/  @P0 FMUL R6, R6, 0.25 ;  /* 0x3e80000006060820 */ /* 0x000fc80000400000 */
[----:B------:R-:W-:Y:S01]  /*0560*/  @!P2 FMUL R6, R6, 16777216 ;  /* 0x4b8000000606a820 */ /* 0x000fe20000400000 */
[----:B------:R-:W-:-:S04]  /*0570*/  @P1 FMUL R7, R7, 0.25 ;  /* 0x3e80000007071820 */ /* 0x000fc80000400000 */
[----:B------:R-:W-:Y:S01]  /*0580*/  @!P3 FMUL R7, R7, 16777216 ;  /* 0x4b8000000707b820 */ /* 0x000fe20000400000 */
[----:B------:R-:W0:Y:S01]  /*0590*/  MUFU.RCP R6, R6 ;  /* 0x0000000600067308 */ /* 0x000e220000001000 */
[----:B------:R-:W-:-:S07]  /*05a0*/  FSEL R5, R4, 1, P0 ;  /* 0x3f80000004057808 */ /* 0x000fce0000000000 */
[----:B------:R-:W1:Y:S01]  /*05b0*/  MUFU.RCP R7, R7 ;  /* 0x0000000700077308 */ /* 0x000e620000001000 */
[----:B------:R-:W-:Y:S01]  /*05c0*/  FSEL R4, R4, 1, P1 ;  /* 0x3f80000004047808 */ /* 0x000fe20000800000 */
[----:B------:R-:W-:-:S04]  /*05d0*/  @!P2 FMUL R5, R5, 16777216 ;  /* 0x4b8000000505a820 */ /* 0x000fc80000400000 */
[----:B------:R-:W-:Y:S01]  /*05e0*/  @!P3 FMUL R4, R4, 16777216 ;  /* 0x4b8000000404b820 */ /* 0x000fe20000400000 */
[----:B----4-:R-:W-:Y:S01]  /*05f0*/  FADD R12, -R15, R12 ;  /* 0x0000000c0f0c7221 */ /* 0x010fe20000000100 */
[----:B0-----:R-:W-:Y:S01]  /*0600*/  FMUL R5, R6, R5 ;  /* 0x0000000506057220 */ /* 0x001fe20000400000 */
[----:B-----5:R-:W-:Y:S01]  /*0610*/  FADD R10, -R11, R10 ;  /* 0x0000000a0b0a7221 */ /* 0x020fe20000000100 */
[----:B-1----:R-:W-:-:S03]  /*0620*/  FMUL R9, R7, R4 ;  /* 0x0000000407097220 */ /* 0x002fc60000400000 */
[----:B------:R-:W-:Y:S01]  /*0630*/  FMUL R10, R10, R5 ;  /* 0x000000050a0a7220 */ /* 0x000fe20000400000 */
[----:B------:R-:W-:-:S03]  /*0640*/  FMUL R9, R12, R9 ;  /* 0x000000090c097220 */ /* 0x000fc60000400000 */
[----:B------:R-:W-:Y:S01]  /*0650*/  FFMA R16, R10, R16, R13 ;  /* 0x000000100a107223 */ /* 0x000fe2000000000d */
[----:B------:R-:W-:Y:S01]  /*0660*/  FFMA R17, R9, R17, R14 ;  /* 0x0000001109117223 */ /* 0x000fe2000000000e */
[----:B------:R-:W-:Y:S06]  /*0670*/  @P4 EXIT ;  /* 0x000000000000494d */ /* 0x000fec0003800000 */
[----:B------:R-:W-:Y:S01]  /*0680*/  STG.E.64 desc[UR4][R2.64], R16 ;  /* 0x0000001002007986 */ /* 0x000fe2000c101b04 */
[----:B------:R-:W-:Y:S05]  /*0690*/  EXIT ;  /* 0x000000000000794d */ /* 0x000fea0003800000 */
.L_x_0:
[----:B------:R-:W-:-:S00]  /*06a0*/  BRA `(.L_x_0) ;  /* 0xfffffffc00fc7947 */ /* 0x000fc0000383ffff */
[----:B------:R-:W-:-:S00]  /*06b0*/  NOP ;  /* 0x0000000000007918 */ /* 0x000fc00000000000 */
        /* <DEDUP_REMOVED lines=12> */
.L_x_1:


//--------------------- .nv.global.init           --------------------------
	.section	.nv.global.init,"aw",@progbits
.nv.global.init:
	.type		_$_str,@object
	.size		_$_str,(_$_str_$_2 - _$_str)
_$_str:
        /*0000*/ 	.byte	0x5f, 0x5f, 0x43, 0x55, 0x44, 0x41, 0x5f, 0x46, 0x54, 0x5a, 0x00
	.type		_$_str_$_2,@object
	.size		_$_str_$_2,(.L_1 - _$_str_$_2)
_$_str_$_2:
        /*000b*/ 	.byte	0x5f, 0x5f, 0x43, 0x55, 0x44, 0x41, 0x5f, 0x50, 0x52, 0x45, 0x43, 0x5f, 0x53, 0x51, 0x52, 0x54
        /*001b*/ 	.byte	0x00
.L_1:


//--------------------- .nv.constant0.triton_poi_fused__native_batch_norm_legit_no_training_reflection_pad2d_5 --------------------------
	.section	.nv.constant0.triton_poi_fused__native_batch_norm_legit_no_training_reflection_pad2d_5,"a",@progbits
	.sectionflags	@""
	.align	4
.nv.constant0.triton_poi_fused__native_batch_norm_legit_no_training_reflection_pad2d_5:
	.zero		580
